//
// Generated by NVIDIA NVVM Compiler
//
// Compiler Build ID: CL-36424714
// Cuda compilation tools, release 13.0, V13.0.88
// Based on NVVM 20.0.0
//

.version 9.0
.target sm_100
.address_size 64

	// .globl	_Z17MatrixMulOnDevicePfS_S_i
// _ZZ17MatrixMulOnDevicePfS_S_iE8subTileM has been demoted
// _ZZ17MatrixMulOnDevicePfS_S_iE8subTileN has been demoted

.visible .entry _Z17MatrixMulOnDevicePfS_S_i(
	.param .u64 .ptr .align 1 _Z17MatrixMulOnDevicePfS_S_i_param_0,
	.param .u64 .ptr .align 1 _Z17MatrixMulOnDevicePfS_S_i_param_1,
	.param .u64 .ptr .align 1 _Z17MatrixMulOnDevicePfS_S_i_param_2,
	.param .u32 _Z17MatrixMulOnDevicePfS_S_i_param_3
)
{
	.reg .pred 	%p<3>;
	.reg .b32 	%r<37>;
	.reg .b32 	%f<57>;
	.reg .b64 	%rd<13>;
	// demoted variable
	.shared .align 4 .b8 _ZZ17MatrixMulOnDevicePfS_S_iE8subTileM[1024];
	// demoted variable
	.shared .align 4 .b8 _ZZ17MatrixMulOnDevicePfS_S_iE8subTileN[1024];
	ld.param.u64 	%rd3, [_Z17MatrixMulOnDevicePfS_S_i_param_0];
	ld.param.u64 	%rd4, [_Z17MatrixMulOnDevicePfS_S_i_param_1];
	ld.param.u64 	%rd5, [_Z17MatrixMulOnDevicePfS_S_i_param_2];
	ld.param.u32 	%r19, [_Z17MatrixMulOnDevicePfS_S_i_param_3];
	mov.u32 	%r20, %ctaid.x;
	mov.u32 	%r21, %ctaid.y;
	mov.u32 	%r1, %tid.x;
	mov.u32 	%r2, %tid.y;
	shl.b32 	%r22, %r21, 4;
	add.s32 	%r3, %r22, %r2;
	shl.b32 	%r4, %r20, 4;
	setp.lt.s32 	%p1, %r19, 16;
	mov.f32 	%f56, 0f00000000;
	@%p1 bra 	$L__BB0_3;
	shl.b32 	%r23, %r2, 6;
	mov.u32 	%r24, _ZZ17MatrixMulOnDevicePfS_S_iE8subTileM;
	add.s32 	%r5, %r24, %r23;
	shl.b32 	%r25, %r1, 2;
	add.s32 	%r6, %r5, %r25;
	mov.u32 	%r26, _ZZ17MatrixMulOnDevicePfS_S_iE8subTileN;
	add.s32 	%r8, %r26, %r25;
	add.s32 	%r7, %r8, %r23;
	shr.s32 	%r27, %r19, 31;
	shr.u32 	%r28, %r27, 28;
	add.s32 	%r29, %r19, %r28;
	shr.s32 	%r30, %r29, 4;
	neg.s32 	%r36, %r30;
	mad.lo.s32 	%r35, %r19, %r3, %r1;
	mad.lo.s32 	%r31, %r2, %r19, %r1;
	add.s32 	%r34, %r31, %r4;
	shl.b32 	%r12, %r19, 4;
	cvta.to.global.u64 	%rd1, %rd3;
	cvta.to.global.u64 	%rd2, %rd4;
	mov.f32 	%f56, 0f00000000;
$L__BB0_2:
	mul.wide.s32 	%rd6, %r35, 4;
	add.s64 	%rd7, %rd1, %rd6;
	ld.global.f32 	%f6, [%rd7];
	st.shared.f32 	[%r6], %f6;
	mul.wide.u32 	%rd8, %r34, 4;
	add.s64 	%rd9, %rd2, %rd8;
	ld.global.f32 	%f7, [%rd9];
	st.shared.f32 	[%r7], %f7;
	bar.sync 	0;
	ld.shared.f32 	%f8, [%r5];
	ld.shared.f32 	%f9, [%r8];
	fma.rn.f32 	%f10, %f8, %f9, %f56;
	bar.sync 	0;
	ld.shared.f32 	%f11, [%r5+4];
	ld.shared.f32 	%f12, [%r8+64];
	fma.rn.f32 	%f13, %f11, %f12, %f10;
	bar.sync 	0;
	ld.shared.f32 	%f14, [%r5+8];
	ld.shared.f32 	%f15, [%r8+128];
	fma.rn.f32 	%f16, %f14, %f15, %f13;
	bar.sync 	0;
	ld.shared.f32 	%f17, [%r5+12];
	ld.shared.f32 	%f18, [%r8+192];
	fma.rn.f32 	%f19, %f17, %f18, %f16;
	bar.sync 	0;
	ld.shared.f32 	%f20, [%r5+16];
	ld.shared.f32 	%f21, [%r8+256];
	fma.rn.f32 	%f22, %f20, %f21, %f19;
	bar.sync 	0;
	ld.shared.f32 	%f23, [%r5+20];
	ld.shared.f32 	%f24, [%r8+320];
	fma.rn.f32 	%f25, %f23, %f24, %f22;
	bar.sync 	0;
	ld.shared.f32 	%f26, [%r5+24];
	ld.shared.f32 	%f27, [%r8+384];
	fma.rn.f32 	%f28, %f26, %f27, %f25;
	bar.sync 	0;
	ld.shared.f32 	%f29, [%r5+28];
	ld.shared.f32 	%f30, [%r8+448];
	fma.rn.f32 	%f31, %f29, %f30, %f28;
	bar.sync 	0;
	ld.shared.f32 	%f32, [%r5+32];
	ld.shared.f32 	%f33, [%r8+512];
	fma.rn.f32 	%f34, %f32, %f33, %f31;
	bar.sync 	0;
	ld.shared.f32 	%f35, [%r5+36];
	ld.shared.f32 	%f36, [%r8+576];
	fma.rn.f32 	%f37, %f35, %f36, %f34;
	bar.sync 	0;
	ld.shared.f32 	%f38, [%r5+40];
	ld.shared.f32 	%f39, [%r8+640];
	fma.rn.f32 	%f40, %f38, %f39, %f37;
	bar.sync 	0;
	ld.shared.f32 	%f41, [%r5+44];
	ld.shared.f32 	%f42, [%r8+704];
	fma.rn.f32 	%f43, %f41, %f42, %f40;
	bar.sync 	0;
	ld.shared.f32 	%f44, [%r5+48];
	ld.shared.f32 	%f45, [%r8+768];
	fma.rn.f32 	%f46, %f44, %f45, %f43;
	bar.sync 	0;
	ld.shared.f32 	%f47, [%r5+52];
	ld.shared.f32 	%f48, [%r8+832];
	fma.rn.f32 	%f49, %f47, %f48, %f46;
	bar.sync 	0;
	ld.shared.f32 	%f50, [%r5+56];
	ld.shared.f32 	%f51, [%r8+896];
	fma.rn.f32 	%f52, %f50, %f51, %f49;
	bar.sync 	0;
	ld.shared.f32 	%f53, [%r5+60];
	ld.shared.f32 	%f54, [%r8+960];
	fma.rn.f32 	%f56, %f53, %f54, %f52;
	bar.sync 	0;
	add.s32 	%r36, %r36, 1;
	setp.ne.s32 	%p2, %r36, 0;
	add.s32 	%r35, %r35, 16;
	add.s32 	%r34, %r34, %r12;
	@%p2 bra 	$L__BB0_2;
$L__BB0_3:
	cvta.to.global.u64 	%rd10, %rd5;
	add.s32 	%r32, %r4, %r1;
	mad.lo.s32 	%r33, %r19, %r3, %r32;
	mul.wide.s32 	%rd11, %r33, 4;
	add.s64 	%rd12, %rd10, %rd11;
	st.global.f32 	[%rd12], %f56;
	ret;

}


// ===== COMPILED SASS (sm_100) =====

	.target	sm_100

	.elftype	@"ET_EXEC"


//--------------------- .note.nv.tkinfo           --------------------------
	.section	.note.nv.tkinfo,"",@"SHT_NOTE"
	.sectionflags	@"SHF_NOTE_NV_TKINFO"
	.tkinfo
        /*0018*/ 	.word	0x00000002
        /*0030*/ 	.string	""
        /*0030*/ 	.string	"ptxas"
        /*0030*/ 	.string	"Cuda compilation tools, release 13.0, V13.0.88"
        /*0030*/ 	.string	"Build cuda_13.0.r13.0/compiler.36424714_0"
        /*0030*/ 	.string	"-arch sm_100 -m 64 "



//--------------------- .note.nv.cuinfo           --------------------------
	.section	.note.nv.cuinfo,"",@"SHT_NOTE"
	.sectionflags	@"SHF_NOTE_NV_CUINFO"
        /*0018*/ 	.short	0x0002
        /*001a*/ 	.short	0x0064
        /*001c*/ 	.short	0x0082
	.zero		2


//--------------------- .nv.info                  --------------------------
	.section	.nv.info,"",@"SHT_CUDA_INFO"
	.align	4


	//----- nvinfo : EIATTR_REGCOUNT
	.align		4
        /*0000*/ 	.byte	0x04, 0x2f
        /*0002*/ 	.short	(.L_1 - .L_0)
	.align		4
.L_0:
        /*0004*/ 	.word	index@(_Z17MatrixMulOnDevicePfS_S_i)
        /*0008*/ 	.word	0x0000001d


	//----- nvinfo : EIATTR_FRAME_SIZE
	.align		4
.L_1:
        /*000c*/ 	.byte	0x04, 0x11
        /*000e*/ 	.short	(.L_3 - .L_2)
	.align		4
.L_2:
        /*0010*/ 	.word	index@(_Z17MatrixMulOnDevicePfS_S_i)
        /*0014*/ 	.word	0x00000000


	//----- nvinfo : EIATTR_MIN_STACK_SIZE
	.align		4
.L_3:
        /*0018*/ 	.byte	0x04, 0x12
        /*001a*/ 	.short	(.L_5 - .L_4)
	.align		4
.L_4:
        /*001c*/ 	.word	index@(_Z17MatrixMulOnDevicePfS_S_i)
        /*0020*/ 	.word	0x00000000
.L_5:


//--------------------- .nv.compat                --------------------------
	.section	.nv.compat,"",@"SHT_CUDA_COMPAT_INFO"
	.align	4
        /*0000*/ 	.byte	0x02, 0x09, 0x00, 0x00, 0x02, 0x02, 0x01, 0x00, 0x02, 0x05, 0x05, 0x00, 0x03, 0x07, 0x01, 0x01
        /*0010*/ 	.byte	0x02, 0x03, 0x00, 0x00, 0x02, 0x06, 0x01, 0x00, 0x04, 0x0b, 0x08, 0x00, 0x09, 0x00, 0x00, 0x00
        /*0020*/ 	.byte	0x00, 0x00, 0x00, 0x00


//--------------------- .nv.info._Z17MatrixMulOnDevicePfS_S_i --------------------------
	.section	.nv.info._Z17MatrixMulOnDevicePfS_S_i,"",@"SHT_CUDA_INFO"
	.sectionflags	@""
	.align	4


	//----- nvinfo : EIATTR_CUDA_API_VERSION
	.align		4
        /*0000*/ 	.byte	0x04, 0x37
        /*0002*/ 	.short	(.L_7 - .L_6)
.L_6:
        /*0004*/ 	.word	0x00000082


	//----- nvinfo : EIATTR_KPARAM_INFO
	.align		4
.L_7:
        /*0008*/ 	.byte	0x04, 0x17
        /*000a*/ 	.short	(.L_9 - .L_8)
.L_8:
        /*000c*/ 	.word	0x00000000
        /*0010*/ 	.short	0x0003
        /*0012*/ 	.short	0x0018
        /*0014*/ 	.byte	0x00, 0xf0, 0x11, 0x00


	//----- nvinfo : EIATTR_KPARAM_INFO
	.align		4
.L_9:
        /*0018*/ 	.byte	0x04, 0x17
        /*001a*/ 	.short	(.L_11 - .L_10)
.L_10:
        /*001c*/ 	.word	0x00000000
        /*0020*/ 	.short	0x0002
        /*0022*/ 	.short	0x0010
        /*0024*/ 	.byte	0x00, 0xf5, 0x21, 0x00


	//----- nvinfo : EIATTR_KPARAM_INFO
	.align		4
.L_11:
        /*0028*/ 	.byte	0x04, 0x17
        /*002a*/ 	.short	(.L_13 - .L_12)
.L_12:
        /*002c*/ 	.word	0x00000000
        /*0030*/ 	.short	0x0001
        /*0032*/ 	.short	0x0008
        /*0034*/ 	.byte	0x00, 0xf5, 0x21, 0x00


	//----- nvinfo : EIATTR_KPARAM_INFO
	.align		4
.L_13:
        /*0038*/ 	.byte	0x04, 0x17
        /*003a*/ 	.short	(.L_15 - .L_14)
.L_14:
        /*003c*/ 	.word	0x00000000
        /*0040*/ 	.short	0x0000
        /*0042*/ 	.short	0x0000
        /*0044*/ 	.byte	0x00, 0xf5, 0x21, 0x00


	//----- nvinfo : EIATTR_SPARSE_MMA_MASK
	.align		4
.L_15:
        /*0048*/ 	.byte	0x03, 0x50
        /*004a*/ 	.short	0x0000


	//----- nvinfo : EIATTR_MAXREG_COUNT
	.align		4
        /*004c*/ 	.byte	0x03, 0x1b
        /*004e*/ 	.short	0x00ff


	//----- nvinfo : EIATTR_NUM_BARRIERS
	.align		4
        /*0050*/ 	.byte	0x02, 0x4c
        /*0052*/ 	.byte	0x01
	.zero		1


	//----- nvinfo : EIATTR_MERCURY_ISA_VERSION
	.align		4
        /*0054*/ 	.byte	0x03, 0x5f
        /*0056*/ 	.short	0x0101


	//----- nvinfo : EIATTR_VRC_CTA_INIT_COUNT
	.align		4
        /*0058*/ 	.byte	0x02, 0x4a
	.zero		1
	.zero		1


	//----- nvinfo : EIATTR_EXIT_INSTR_OFFSETS
	.align		4
        /*005c*/ 	.byte	0x04, 0x1c
        /*005e*/ 	.short	(.L_17 - .L_16)


	//   ....[0]....
.L_16:
        /*0060*/ 	.word	0x000006f0


	//----- nvinfo : EIATTR_CBANK_PARAM_SIZE
	.align		4
.L_17:
        /*0064*/ 	.byte	0x03, 0x19
        /*0066*/ 	.short	0x001c


	//----- nvinfo : EIATTR_PARAM_CBANK
	.align		4
        /*0068*/ 	.byte	0x04, 0x0a
        /*006a*/ 	.short	(.L_19 - .L_18)
	.align		4
.L_18:
        /*006c*/ 	.word	index@(.nv.constant0._Z17MatrixMulOnDevicePfS_S_i)
        /*0070*/ 	.short	0x0380
        /*0072*/ 	.short	0x001c


	//----- nvinfo : EIATTR_SW_WAR
	.align		4
.L_19:
        /*0074*/ 	.byte	0x04, 0x36
        /*0076*/ 	.short	(.L_21 - .L_20)
.L_20:
        /*0078*/ 	.word	0x00000008
.L_21:


//--------------------- .nv.callgraph             --------------------------
	.section	.nv.callgraph,"",@"SHT_CUDA_CALLGRAPH"
	.align	4
	.sectionentsize	8
	.align		4
        /*0000*/ 	.word	0x00000000
	.align		4
        /*0004*/ 	.word	0xffffffff
	.align		4
        /*0008*/ 	.word	0x00000000
	.align		4
        /*000c*/ 	.word	0xfffffffe
	.align		4
        /*0010*/ 	.word	0x00000000
	.align		4
        /*0014*/ 	.word	0xfffffffd
	.align		4
        /*0018*/ 	.word	0x00000000
	.align		4
        /*001c*/ 	.word	0xfffffffc


//--------------------- .text._Z17MatrixMulOnDevicePfS_S_i --------------------------
	.section	.text._Z17MatrixMulOnDevicePfS_S_i,"ax",@progbits
	.align	128
        .global         _Z17MatrixMulOnDevicePfS_S_i
        .type           _Z17MatrixMulOnDevicePfS_S_i,@function
        .size           _Z17MatrixMulOnDevicePfS_S_i,(.L_x_3 - _Z17MatrixMulOnDevicePfS_S_i)
        .other          _Z17MatrixMulOnDevicePfS_S_i,@"STO_CUDA_ENTRY STV_DEFAULT"
_Z17MatrixMulOnDevicePfS_S_i:
.text._Z17MatrixMulOnDevicePfS_S_i:
[----:B------:R-:W-:Y:S01]  /*0000*/  LDC R1, c[0x0][0x37c] ;  /* 0x0000df00ff017b82 */ /* 0x000fe20000000800 */
[----:B------:R-:W0:Y:S07]  /*0010*/  S2R R9, SR_CTAID.Y ;  /* 0x0000000000097919 */ /* 0x000e2e0000002600 */
[----:B------:R-:W1:Y:S01]  /*0020*/  LDC R0, c[0x0][0x398] ;  /* 0x0000e600ff007b82 */ /* 0x000e620000000800 */
[----:B------:R-:W2:Y:S01]  /*0030*/  LDCU.64 UR8, c[0x0][0x358] ;  /* 0x00006b00ff0877ac */ /* 0x000ea20008000a00 */
[----:B------:R-:W-:Y:S01]  /*0040*/  HFMA2 R15, -RZ, RZ, 0, 0 ;  /* 0x00000000ff0f7431 */ /* 0x000fe200000001ff */
[----:B------:R-:W0:Y:S01]  /*0050*/  S2R R16, SR_TID.Y ;  /* 0x0000000000107919 */ /* 0x000e220000002200 */
[----:B------:R-:W3:Y:S04]  /*0060*/  S2R R13, SR_CTAID.X ;  /* 0x00000000000d7919 */ /* 0x000ee80000002500 */
[----:B------:R-:W4:Y:S01]  /*0070*/  LDC.64 R2, c[0x0][0x390] ;  /* 0x0000e400ff027b82 */ /* 0x000f220000000a00 */
[----:B------:R-:W3:Y:S01]  /*0080*/  S2R R17, SR_TID.X ;  /* 0x0000000000117919 */ /* 0x000ee20000002100 */
[----:B-1----:R-:W-:-:S02]  /*0090*/  ISETP.GE.AND P0, PT, R0, 0x10, PT ;  /* 0x000000100000780c */ /* 0x002fc40003f06270 */
[----:B0-----:R-:W-:Y:S02]  /*00a0*/  LEA R9, R9, R16, 0x4 ;  /* 0x0000001009097211 */ /* 0x001fe400078e20ff */
[----:B---3--:R-:W-:-:S05]  /*00b0*/  LEA R4, R13, R17, 0x4 ;  /* 0x000000110d047211 */ /* 0x008fca00078e20ff */
[----:B------:R-:W-:-:S04]  /*00c0*/  IMAD R5, R9, R0, R4 ;  /* 0x0000000009057224 */ /* 0x000fc800078e0204 */
[----:B----4-:R-:W-:Y:S01]  /*00d0*/  IMAD.WIDE R2, R5, 0x4, R2 ;  /* 0x0000000405027825 */ /* 0x010fe200078e0202 */
[----:B--2---:R-:W-:Y:S06]  /*00e0*/  @!P0 BRA `(.L_x_0) ;  /* 0x00000004007c8947 */ /* 0x004fec0003800000 */
[----:B------:R-:W0:Y:S01]  /*00f0*/  S2UR UR6, SR_CgaCtaId ;  /* 0x00000000000679c3 */ /* 0x000e220000008800 */
[----:B------:R-:W-:Y:S01]  /*0100*/  UMOV UR4, 0x400 ;  /* 0x0000040000047882 */ /* 0x000fe20000000000 */
[----:B------:R-:W-:Y:S01]  /*0110*/  SHF.R.S32.HI R11, RZ, 0x1f, R0 ;  /* 0x0000001fff0b7819 */ /* 0x000fe20000011400 */
[----:B------:R-:W-:Y:S01]  /*0120*/  UIADD3 UR5, UPT, UPT, UR4, 0x400, URZ ;  /* 0x0000040004057890 */ /* 0x000fe2000fffe0ff */
[-CC-:B------:R-:W-:Y:S01]  /*0130*/  IMAD R10, R16, R0.reuse, R17.reuse ;  /* 0x00000000100a7224 */ /* 0x180fe200078e0211 */
[----:B------:R-:W-:Y:S01]  /*0140*/  MOV R15, RZ ;  /* 0x000000ff000f7202 */ /* 0x000fe20000000f00 */
[-C--:B------:R-:W-:Y:S01]  /*0150*/  IMAD R9, R9, R0.reuse, R17 ;  /* 0x0000000009097224 */ /* 0x080fe200078e0211 */
[----:B------:R-:W-:Y:S01]  /*0160*/  LEA.HI R8, R11, R0, RZ, 0x4 ;  /* 0x000000000b087211 */ /* 0x000fe200078f20ff */
[----:B------:R-:W1:Y:S01]  /*0170*/  LDC.64 R4, c[0x0][0x380] ;  /* 0x0000e000ff047b82 */ /* 0x000e620000000a00 */
[----:B------:R-:W-:Y:S02]  /*0180*/  LEA R11, R13, R10, 0x4 ;  /* 0x0000000a0d0b7211 */ /* 0x000fe400078e20ff */
[----:B------:R-:W-:-:S04]  /*0190*/  SHF.R.S32.HI R8, RZ, 0x4, R8 ;  /* 0x00000004ff087819 */ /* 0x000fc80000011408 */
[----:B------:R-:W-:Y:S01]  /*01a0*/  IADD3 R13, PT, PT, -R8, RZ, RZ ;  /* 0x000000ff080d7210 */ /* 0x000fe20007ffe1ff */
[----:B------:R-:W2:Y:S01]  /*01b0*/  LDC.64 R6, c[0x0][0x388] ;  /* 0x0000e200ff067b82 */ /* 0x000ea20000000a00 */
[----:B0-----:R-:W-:Y:S02]  /*01c0*/  ULEA UR4, UR6, UR4, 0x18 ;  /* 0x0000000406047291 */ /* 0x001fe4000f8ec0ff */
[----:B------:R-:W-:-:S04]  /*01d0*/  ULEA UR5, UR6, UR5, 0x18 ;  /* 0x0000000506057291 */ /* 0x000fc8000f8ec0ff */
[C---:B------:R-:W-:Y:S02]  /*01e0*/  LEA R10, R16.reuse, UR4, 0x6 ;  /* 0x00000004100a7c11 */ /* 0x040fe4000f8e30ff */
[C---:B------:R-:W-:Y:S02]  /*01f0*/  LEA R12, R17.reuse, UR5, 0x2 ;  /* 0x00000005110c7c11 */ /* 0x040fe4000f8e10ff */
[----:B------:R-:W-:Y:S02]  /*0200*/  LEA R14, R17, R10, 0x2 ;  /* 0x0000000a110e7211 */ /* 0x000fe400078e10ff */
[----:B------:R-:W-:-:S07]  /*0210*/  LEA R8, R16, R12, 0x6 ;  /* 0x0000000c10087211 */ /* 0x000fce00078e30ff */
.L_x_1:
[----:B-1----:R-:W-:-:S04]  /*0220*/  IMAD.WIDE R18, R9, 0x4, R4 ;  /* 0x0000000409127825 */ /* 0x002fc800078e0204 */
[----:B--2---:R-:W-:Y:S02]  /*0230*/  IMAD.WIDE.U32 R16, R11, 0x4, R6 ;  /* 0x000000040b107825 */ /* 0x004fe400078e0006 */
[----:B------:R-:W2:Y:S04]  /*0240*/  LDG.E R19, desc[UR8][R18.64] ;  /* 0x0000000812137981 */ /* 0x000ea8000c1e1900 */
[----:B------:R-:W3:Y:S01]  /*0250*/  LDG.E R17, desc[UR8][R16.64] ;  /* 0x0000000810117981 */ /* 0x000ee2000c1e1900 */
[----:B------:R-:W-:Y:S02]  /*0260*/  IADD3 R13, PT, PT, R13, 0x1, RZ ;  /* 0x000000010d0d7810 */ /* 0x000fe40007ffe0ff */
[----:B------:R-:W-:Y:S02]  /*0270*/  IADD3 R9, PT, PT, R9, 0x10, RZ ;  /* 0x0000001009097810 */ /* 0x000fe40007ffe0ff */
[----:B------:R-:W-:-:S02]  /*0280*/  ISETP.NE.AND P0, PT, R13, RZ, PT ;  /* 0x000000ff0d00720c */ /* 0x000fc40003f05270 */
[----:B------:R-:W-:Y:S01]  /*0290*/  LEA R11, R0, R11, 0x4 ;  /* 0x0000000b000b7211 */ /* 0x000fe200078e20ff */
[----:B--2---:R-:W-:Y:S04]  /*02a0*/  STS [R14], R19 ;  /* 0x000000130e007388 */ /* 0x004fe80000000800 */
[----:B---3--:R-:W-:Y:S01]  /*02b0*/  STS [R8], R17 ;  /* 0x0000001108007388 */ /* 0x008fe20000000800 */
[----:B------:R-:W-:Y:S06]  /*02c0*/  BAR.SYNC.DEFER_BLOCKING 0x0 ;  /* 0x0000000000007b1d */ /* 0x000fec0000010000 */
[----:B------:R-:W-:Y:S04]  /*02d0*/  LDS R22, [R10] ;  /* 0x000000000a167984 */ /* 0x000fe80000000800 */
[----:B------:R-:W0:Y:S01]  /*02e0*/  LDS R21, [R12] ;  /* 0x000000000c157984 */ /* 0x000e220000000800 */
[----:B------:R-:W-:Y:S06]  /*02f0*/  BAR.SYNC.DEFER_BLOCKING 0x0 ;  /* 0x0000000000007b1d */ /* 0x000fec0000010000 */
[----:B------:R-:W-:Y:S04]  /*0300*/  LDS R24, [R10+0x4] ;  /* 0x000004000a187984 */ /* 0x000fe80000000800 */
[----:B------:R-:W1:Y:S01]  /*0310*/  LDS R23, [R12+0x40] ;  /* 0x000040000c177984 */ /* 0x000e620000000800 */
[----:B------:R-:W-:Y:S01]  /*0320*/  BAR.SYNC.DEFER_BLOCKING 0x0 ;  /* 0x0000000000007b1d */ /* 0x000fe20000010000 */
[----:B0-----:R-:W-:-:S05]  /*0330*/  FFMA R15, R22, R21, R15 ;  /* 0x00000015160f7223 */ /* 0x001fca000000000f */
[----:B------:R-:W-:Y:S04]  /*0340*/  LDS R26, [R10+0x8] ;  /* 0x000008000a1a7984 */ /* 0x000fe80000000800 */
[----:B------:R-:W0:Y:S01]  /*0350*/  LDS R16, [R12+0x80] ;  /* 0x000080000c107984 */ /* 0x000e220000000800 */
[----:B------:R-:W-:Y:S01]  /*0360*/  BAR.SYNC.DEFER_BLOCKING 0x0 ;  /* 0x0000000000007b1d */ /* 0x000fe20000010000 */
[----:B-1----:R-:W-:-:S05]  /*0370*/  FFMA R15, R24, R23, R15 ;  /* 0x00000017180f7223 */ /* 0x002fca000000000f */
        /* <DEDUP_REMOVED lines=50> */
[----:B0-----:R-:W-:-:S04]  /*06a0*/  FFMA R16, R23, R18, R16 ;  /* 0x0000001217107223 */ /* 0x001fc80000000010 */
[----:B-1----:R-:W-:Y:S01]  /*06b0*/  FFMA R15, R25, R24, R16 ;  /* 0x00000018190f7223 */ /* 0x002fe20000000010 */
[----:B------:R-:W-:Y:S06]  /*06c0*/  BAR.SYNC.DEFER_BLOCKING 0x0 ;  /* 0x0000000000007b1d */ /* 0x000fec0000010000 */
[----:B------:R-:W-:Y:S05]  /*06d0*/  @P0 BRA `(.L_x_1) ;  /* 0xfffffff800d00947 */ /* 0x000fea000383ffff */
.L_x_0:
[----:B------:R-:W-:Y:S01]  /*06e0*/  STG.E desc[UR8][R2.64], R15 ;  /* 0x0000000f02007986 */ /* 0x000fe2000c101908 */
[----:B------:R-:W-:Y:S05]  /*06f0*/  EXIT ;  /* 0x000000000000794d */ /* 0x000fea0003800000 */
.L_x_2:
[----:B------:R-:W-:-:S00]  /*0700*/  BRA `(.L_x_2) ;  /* 0xfffffffc00fc7947 */ /* 0x000fc0000383ffff */
[----:B------:R-:W-:-:S00]  /*0710*/  NOP ;  /* 0x0000000000007918 */ /* 0x000fc00000000000 */
        /* <DEDUP_REMOVED lines=14> */
.L_x_3:


//--------------------- .nv.shared._Z17MatrixMulOnDevicePfS_S_i --------------------------
	.section	.nv.shared._Z17MatrixMulOnDevicePfS_S_i,"aw",@nobits
	.sectionflags	@""
	.align	4
.nv.shared._Z17MatrixMulOnDevicePfS_S_i:
	.zero		3072


//--------------------- .nv.shared.reserved.0     --------------------------
	.section	.nv.shared.reserved.0,"aw",@nobits
	.weak		__nv_reservedSMEM_offset_0_alias
	.size		__nv_reservedSMEM_offset_0_alias, 0, 64
	.other		__nv_reservedSMEM_offset_0_alias,@"STO_CUDA_RESERVED_SHARED STV_DEFAULT"
__nv_reservedSMEM_offset_0_alias:
	.zero		0
	.zero		64


//--------------------- .nv.constant0._Z17MatrixMulOnDevicePfS_S_i --------------------------
	.section	.nv.constant0._Z17MatrixMulOnDevicePfS_S_i,"a",@progbits
	.sectionflags	@""
	.align	4
.nv.constant0._Z17MatrixMulOnDevicePfS_S_i:
	.zero		924


//--------------------- SYMBOLS --------------------------

	.type		.nv.reservedSmem.offset0,@object
	.size		.nv.reservedSmem.offset0,0x4
	.type		.nv.reservedSmem.cap,@object
	.size		.nv.reservedSmem.cap,0x4
